//
// Generated by NVIDIA NVVM Compiler
//
// Compiler Build ID: CL-36424714
// Cuda compilation tools, release 13.0, V13.0.88
// Based on NVVM 20.0.0
//

.version 9.0
.target sm_100
.address_size 64

	// .globl	_Z6addGPUPiPKiS1_S1_

.visible .entry _Z6addGPUPiPKiS1_S1_(
	.param .u64 .ptr .align 1 _Z6addGPUPiPKiS1_S1__param_0,
	.param .u64 .ptr .align 1 _Z6addGPUPiPKiS1_S1__param_1,
	.param .u64 .ptr .align 1 _Z6addGPUPiPKiS1_S1__param_2,
	.param .u64 .ptr .align 1 _Z6addGPUPiPKiS1_S1__param_3
)
{
	.reg .b32 	%r<7>;
	.reg .b64 	%rd<14>;

	ld.param.u64 	%rd1, [_Z6addGPUPiPKiS1_S1__param_0];
	ld.param.u64 	%rd2, [_Z6addGPUPiPKiS1_S1__param_1];
	ld.param.u64 	%rd3, [_Z6addGPUPiPKiS1_S1__param_2];
	ld.param.u64 	%rd4, [_Z6addGPUPiPKiS1_S1__param_3];
	cvta.to.global.u64 	%rd5, %rd1;
	cvta.to.global.u64 	%rd6, %rd4;
	cvta.to.global.u64 	%rd7, %rd3;
	cvta.to.global.u64 	%rd8, %rd2;
	mov.u32 	%r1, %tid.x;
	mul.wide.u32 	%rd9, %r1, 4;
	add.s64 	%rd10, %rd8, %rd9;
	ld.global.u32 	%r2, [%rd10];
	add.s64 	%rd11, %rd7, %rd9;
	ld.global.u32 	%r3, [%rd11];
	add.s32 	%r4, %r3, %r2;
	add.s64 	%rd12, %rd6, %rd9;
	ld.global.u32 	%r5, [%rd12];
	add.s32 	%r6, %r4, %r5;
	add.s64 	%rd13, %rd5, %rd9;
	st.global.u32 	[%rd13], %r6;
	ret;

}


// ===== COMPILED SASS (sm_100) =====

	.target	sm_100

	.elftype	@"ET_EXEC"


//--------------------- .note.nv.tkinfo           --------------------------
	.section	.note.nv.tkinfo,"",@"SHT_NOTE"
	.sectionflags	@"SHF_NOTE_NV_TKINFO"
	.tkinfo
        /*0018*/ 	.word	0x00000002
        /*0030*/ 	.string	""
        /*0030*/ 	.string	"ptxas"
        /*0030*/ 	.string	"Cuda compilation tools, release 13.0, V13.0.88"
        /*0030*/ 	.string	"Build cuda_13.0.r13.0/compiler.36424714_0"
        /*0030*/ 	.string	"-arch sm_100 -m 64 "



//--------------------- .note.nv.cuinfo           --------------------------
	.section	.note.nv.cuinfo,"",@"SHT_NOTE"
	.sectionflags	@"SHF_NOTE_NV_CUINFO"
        /*0018*/ 	.short	0x0002
        /*001a*/ 	.short	0x0064
        /*001c*/ 	.short	0x0082
	.zero		2


//--------------------- .nv.info                  --------------------------
	.section	.nv.info,"",@"SHT_CUDA_INFO"
	.align	4


	//----- nvinfo : EIATTR_REGCOUNT
	.align		4
        /*0000*/ 	.byte	0x04, 0x2f
        /*0002*/ 	.short	(.L_1 - .L_0)
	.align		4
.L_0:
        /*0004*/ 	.word	index@(_Z6addGPUPiPKiS1_S1_)
        /*0008*/ 	.word	0x0000000e


	//----- nvinfo : EIATTR_FRAME_SIZE
	.align		4
.L_1:
        /*000c*/ 	.byte	0x04, 0x11
        /*000e*/ 	.short	(.L_3 - .L_2)
	.align		4
.L_2:
        /*0010*/ 	.word	index@(_Z6addGPUPiPKiS1_S1_)
        /*0014*/ 	.word	0x00000000


	//----- nvinfo : EIATTR_MIN_STACK_SIZE
	.align		4
.L_3:
        /*0018*/ 	.byte	0x04, 0x12
        /*001a*/ 	.short	(.L_5 - .L_4)
	.align		4
.L_4:
        /*001c*/ 	.word	index@(_Z6addGPUPiPKiS1_S1_)
        /*0020*/ 	.word	0x00000000
.L_5:


//--------------------- .nv.compat                --------------------------
	.section	.nv.compat,"",@"SHT_CUDA_COMPAT_INFO"
	.align	4
        /*0000*/ 	.byte	0x02, 0x09, 0x00, 0x00, 0x02, 0x02, 0x01, 0x00, 0x02, 0x05, 0x05, 0x00, 0x03, 0x07, 0x01, 0x01
        /*0010*/ 	.byte	0x02, 0x03, 0x00, 0x00, 0x02, 0x06, 0x01, 0x00, 0x04, 0x0b, 0x08, 0x00, 0x09, 0x00, 0x00, 0x00
        /*0020*/ 	.byte	0x00, 0x00, 0x00, 0x00


//--------------------- .nv.info._Z6addGPUPiPKiS1_S1_ --------------------------
	.section	.nv.info._Z6addGPUPiPKiS1_S1_,"",@"SHT_CUDA_INFO"
	.sectionflags	@""
	.align	4


	//----- nvinfo : EIATTR_CUDA_API_VERSION
	.align		4
        /*0000*/ 	.byte	0x04, 0x37
        /*0002*/ 	.short	(.L_7 - .L_6)
.L_6:
        /*0004*/ 	.word	0x00000082


	//----- nvinfo : EIATTR_KPARAM_INFO
	.align		4
.L_7:
        /*0008*/ 	.byte	0x04, 0x17
        /*000a*/ 	.short	(.L_9 - .L_8)
.L_8:
        /*000c*/ 	.word	0x00000000
        /*0010*/ 	.short	0x0003
        /*0012*/ 	.short	0x0018
        /*0014*/ 	.byte	0x00, 0xf5, 0x21, 0x00


	//----- nvinfo : EIATTR_KPARAM_INFO
	.align		4
.L_9:
        /*0018*/ 	.byte	0x04, 0x17
        /*001a*/ 	.short	(.L_11 - .L_10)
.L_10:
        /*001c*/ 	.word	0x00000000
        /*0020*/ 	.short	0x0002
        /*0022*/ 	.short	0x0010
        /*0024*/ 	.byte	0x00, 0xf5, 0x21, 0x00


	//----- nvinfo : EIATTR_KPARAM_INFO
	.align		4
.L_11:
        /*0028*/ 	.byte	0x04, 0x17
        /*002a*/ 	.short	(.L_13 - .L_12)
.L_12:
        /*002c*/ 	.word	0x00000000
        /*0030*/ 	.short	0x0001
        /*0032*/ 	.short	0x0008
        /*0034*/ 	.byte	0x00, 0xf5, 0x21, 0x00


	//----- nvinfo : EIATTR_KPARAM_INFO
	.align		4
.L_13:
        /*0038*/ 	.byte	0x04, 0x17
        /*003a*/ 	.short	(.L_15 - .L_14)
.L_14:
        /*003c*/ 	.word	0x00000000
        /*0040*/ 	.short	0x0000
        /*0042*/ 	.short	0x0000
        /*0044*/ 	.byte	0x00, 0xf5, 0x21, 0x00


	//----- nvinfo : EIATTR_SPARSE_MMA_MASK
	.align		4
.L_15:
        /*0048*/ 	.byte	0x03, 0x50
        /*004a*/ 	.short	0x0000


	//----- nvinfo : EIATTR_MAXREG_COUNT
	.align		4
        /*004c*/ 	.byte	0x03, 0x1b
        /*004e*/ 	.short	0x00ff


	//----- nvinfo : EIATTR_MERCURY_ISA_VERSION
	.align		4
        /*0050*/ 	.byte	0x03, 0x5f
        /*0052*/ 	.short	0x0101


	//----- nvinfo : EIATTR_VRC_CTA_INIT_COUNT
	.align		4
        /*0054*/ 	.byte	0x02, 0x4a
	.zero		1
	.zero		1


	//----- nvinfo : EIATTR_EXIT_INSTR_OFFSETS
	.align		4
        /*0058*/ 	.byte	0x04, 0x1c
        /*005a*/ 	.short	(.L_17 - .L_16)


	//   ....[0]....
.L_16:
        /*005c*/ 	.word	0x00000100


	//----- nvinfo : EIATTR_CBANK_PARAM_SIZE
	.align		4
.L_17:
        /*0060*/ 	.byte	0x03, 0x19
        /*0062*/ 	.short	0x0020


	//----- nvinfo : EIATTR_PARAM_CBANK
	.align		4
        /*0064*/ 	.byte	0x04, 0x0a
        /*0066*/ 	.short	(.L_19 - .L_18)
	.align		4
.L_18:
        /*0068*/ 	.word	index@(.nv.constant0._Z6addGPUPiPKiS1_S1_)
        /*006c*/ 	.short	0x0380
        /*006e*/ 	.short	0x0020


	//----- nvinfo : EIATTR_SW_WAR
	.align		4
.L_19:
        /*0070*/ 	.byte	0x04, 0x36
        /*0072*/ 	.short	(.L_21 - .L_20)
.L_20:
        /*0074*/ 	.word	0x00000008
.L_21:


//--------------------- .nv.callgraph             --------------------------
	.section	.nv.callgraph,"",@"SHT_CUDA_CALLGRAPH"
	.align	4
	.sectionentsize	8
	.align		4
        /*0000*/ 	.word	0x00000000
	.align		4
        /*0004*/ 	.word	0xffffffff
	.align		4
        /*0008*/ 	.word	0x00000000
	.align		4
        /*000c*/ 	.word	0xfffffffe
	.align		4
        /*0010*/ 	.word	0x00000000
	.align		4
        /*0014*/ 	.word	0xfffffffd
	.align		4
        /*0018*/ 	.word	0x00000000
	.align		4
        /*001c*/ 	.word	0xfffffffc


//--------------------- .text._Z6addGPUPiPKiS1_S1_ --------------------------
	.section	.text._Z6addGPUPiPKiS1_S1_,"ax",@progbits
	.align	128
        .global         _Z6addGPUPiPKiS1_S1_
        .type           _Z6addGPUPiPKiS1_S1_,@function
        .size           _Z6addGPUPiPKiS1_S1_,(.L_x_1 - _Z6addGPUPiPKiS1_S1_)
        .other          _Z6addGPUPiPKiS1_S1_,@"STO_CUDA_ENTRY STV_DEFAULT"
_Z6addGPUPiPKiS1_S1_:
.text._Z6addGPUPiPKiS1_S1_:
[----:B------:R-:W-:Y:S01]  /*0000*/  LDC R1, c[0x0][0x37c] ;  /* 0x0000df00ff017b82 */ /* 0x000fe20000000800 */
[----:B------:R-:W0:Y:S07]  /*0010*/  S2R R11, SR_TID.X ;  /* 0x00000000000b7919 */ /* 0x000e2e0000002100 */
[----:B------:R-:W0:Y:S01]  /*0020*/  LDC.64 R2, c[0x0][0x388] ;  /* 0x0000e200ff027b82 */ /* 0x000e220000000a00 */
[----:B------:R-:W1:Y:S07]  /*0030*/  LDCU.64 UR4, c[0x0][0x358] ;  /* 0x00006b00ff0477ac */ /* 0x000e6e0008000a00 */
[----:B------:R-:W2:Y:S08]  /*0040*/  LDC.64 R4, c[0x0][0x390] ;  /* 0x0000e400ff047b82 */ /* 0x000eb00000000a00 */
[----:B------:R-:W3:Y:S08]  /*0050*/  LDC.64 R6, c[0x0][0x398] ;  /* 0x0000e600ff067b82 */ /* 0x000ef00000000a00 */
[----:B------:R-:W4:Y:S01]  /*0060*/  LDC.64 R8, c[0x0][0x380] ;  /* 0x0000e000ff087b82 */ /* 0x000f220000000a00 */
[----:B0-----:R-:W-:-:S04]  /*0070*/  IMAD.WIDE.U32 R2, R11, 0x4, R2 ;  /* 0x000000040b027825 */ /* 0x001fc800078e0002 */
[C---:B--2---:R-:W-:Y:S02]  /*0080*/  IMAD.WIDE.U32 R4, R11.reuse, 0x4, R4 ;  /* 0x000000040b047825 */ /* 0x044fe400078e0004 */
[----:B-1----:R-:W2:Y:S02]  /*0090*/  LDG.E R2, desc[UR4][R2.64] ;  /* 0x0000000402027981 */ /* 0x002ea4000c1e1900 */
[C---:B---3--:R-:W-:Y:S02]  /*00a0*/  IMAD.WIDE.U32 R6, R11.reuse, 0x4, R6 ;  /* 0x000000040b067825 */ /* 0x048fe400078e0006 */
[----:B------:R-:W2:Y:S04]  /*00b0*/  LDG.E R5, desc[UR4][R4.64] ;  /* 0x0000000404057981 */ /* 0x000ea8000c1e1900 */
[----:B------:R-:W2:Y:S01]  /*00c0*/  LDG.E R6, desc[UR4][R6.64] ;  /* 0x0000000406067981 */ /* 0x000ea2000c1e1900 */
[----:B----4-:R-:W-:Y:S01]  /*00d0*/  IMAD.WIDE.U32 R8, R11, 0x4, R8 ;  /* 0x000000040b087825 */ /* 0x010fe200078e0008 */
[----:B--2---:R-:W-:-:S05]  /*00e0*/  IADD3 R11, PT, PT, R6, R5, R2 ;  /* 0x00000005060b7210 */ /* 0x004fca0007ffe002 */
[----:B------:R-:W-:Y:S01]  /*00f0*/  STG.E desc[UR4][R8.64], R11 ;  /* 0x0000000b08007986 */ /* 0x000fe2000c101904 */
[----:B------:R-:W-:Y:S05]  /*0100*/  EXIT ;  /* 0x000000000000794d */ /* 0x000fea0003800000 */
.L_x_0:
[----:B------:R-:W-:-:S00]  /*0110*/  BRA `(.L_x_0) ;  /* 0xfffffffc00fc7947 */ /* 0x000fc0000383ffff */
[----:B------:R-:W-:-:S00]  /*0120*/  NOP ;  /* 0x0000000000007918 */ /* 0x000fc00000000000 */
        /* <DEDUP_REMOVED lines=13> */
.L_x_1:


//--------------------- .nv.shared.reserved.0     --------------------------
	.section	.nv.shared.reserved.0,"aw",@nobits
	.weak		__nv_reservedSMEM_offset_0_alias
	.size		__nv_reservedSMEM_offset_0_alias, 0, 64
	.other		__nv_reservedSMEM_offset_0_alias,@"STO_CUDA_RESERVED_SHARED STV_DEFAULT"
__nv_reservedSMEM_offset_0_alias:
	.zero		0
	.zero		64


//--------------------- .nv.constant0._Z6addGPUPiPKiS1_S1_ --------------------------
	.section	.nv.constant0._Z6addGPUPiPKiS1_S1_,"a",@progbits
	.sectionflags	@""
	.align	4
.nv.constant0._Z6addGPUPiPKiS1_S1_:
	.zero		928


//--------------------- SYMBOLS --------------------------

	.type		.nv.reservedSmem.offset0,@object
	.size		.nv.reservedSmem.offset0,0x4
